	.headerflags	@"EF_CUDA_TEXMODE_UNIFIED EF_CUDA_64BIT_ADDRESS EF_CUDA_ACCELERATORS EF_CUDA_SM90 EF_CUDA_VIRTUAL_SM(EF_CUDA_SM90)"
	.elftype	@"ET_EXEC"


//--------------------- .nv.info                  --------------------------
	.section	.nv.info,"",@"SHT_CUDA_INFO"
	.align	4


	//----- nvinfo : EIATTR_REGCOUNT
	.align		4
        /*0000*/ 	.byte	0x04, 0x2f
        /*0002*/ 	.short	(.L_1 - .L_0)
	.align		4
.L_0:
        /*0004*/ 	.word	index@(triton_poi_fused_add_convolution_div_mul_sqrt_sub_view_4)
        /*0008*/ 	.word	0x0000000c


	//----- nvinfo : EIATTR_MIN_STACK_SIZE
	.align		4
.L_1:
        /*000c*/ 	.byte	0x04, 0x12
        /*000e*/ 	.short	(.L_3 - .L_2)
	.align		4
.L_2:
        /*0010*/ 	.word	index@(triton_poi_fused_add_convolution_div_mul_sqrt_sub_view_4)
        /*0014*/ 	.word	0x00000000


	//----- nvinfo : EIATTR_FRAME_SIZE
	.align		4
.L_3:
        /*0018*/ 	.byte	0x04, 0x11
        /*001a*/ 	.short	(.L_5 - .L_4)
	.align		4
.L_4:
        /*001c*/ 	.word	index@(triton_poi_fused_add_convolution_div_mul_sqrt_sub_view_4)
        /*0020*/ 	.word	0x00000000


	//----- nvinfo : EIATTR_MIN_STACK_SIZE
	.align		4
.L_5:
        /*0024*/ 	.byte	0x04, 0x12
        /*0026*/ 	.short	(.L_7 - .L_6)
	.align		4
.L_6:
        /*0028*/ 	.word	index@(triton_poi_fused_add_convolution_div_mul_sqrt_sub_view_4)
        /*002c*/ 	.word	0x00000000
.L_7:


//--------------------- .nv.info.triton_poi_fused_add_convolution_div_mul_sqrt_sub_view_4 --------------------------
	.section	.nv.info.triton_poi_fused_add_convolution_div_mul_sqrt_sub_view_4,"",@"SHT_CUDA_INFO"
	.sectionflags	@""
	.align	4


	//----- nvinfo : EIATTR_CUDA_API_VERSION
	.align		4
        /*0000*/ 	.byte	0x04, 0x37
        /*0002*/ 	.short	(.L_9 - .L_8)
.L_8:
        /*0004*/ 	.word	0x0000007c


	//----- nvinfo : EIATTR_KPARAM_INFO
	.align		4
.L_9:
        /*0008*/ 	.byte	0x04, 0x17
        /*000a*/ 	.short	(.L_11 - .L_10)
.L_10:
        /*000c*/ 	.word	0x00000000
        /*0010*/ 	.short	0x0002
        /*0012*/ 	.short	0x0010
        /*0014*/ 	.byte	0x00, 0xf0, 0x11, 0x00


	//----- nvinfo : EIATTR_KPARAM_INFO
	.align		4
.L_11:
        /*0018*/ 	.byte	0x04, 0x17
        /*001a*/ 	.short	(.L_13 - .L_12)
.L_12:
        /*001c*/ 	.word	0x00000000
        /*0020*/ 	.short	0x0001
        /*0022*/ 	.short	0x0008
        /*0024*/ 	.byte	0x00, 0xf4, 0x21, 0x00


	//----- nvinfo : EIATTR_KPARAM_INFO
	.align		4
.L_13:
        /*0028*/ 	.byte	0x04, 0x17
        /*002a*/ 	.short	(.L_15 - .L_14)
.L_14:
        /*002c*/ 	.word	0x00000000
        /*0030*/ 	.short	0x0000
        /*0032*/ 	.short	0x0000
        /*0034*/ 	.byte	0x00, 0xf4, 0x21, 0x00


	//----- nvinfo : EIATTR_SPARSE_MMA_MASK
	.align		4
.L_15:
        /*0038*/ 	.byte	0x03, 0x50
        /*003a*/ 	.short	0x0000


	//----- nvinfo : EIATTR_MAXREG_COUNT
	.align		4
        /*003c*/ 	.byte	0x03, 0x1b
        /*003e*/ 	.short	0x00ff


	//----- nvinfo : EIATTR_EXIT_INSTR_OFFSETS
	.align		4
        /*0040*/ 	.byte	0x04, 0x1c
        /*0042*/ 	.short	(.L_17 - .L_16)


	//   ....[0]....
.L_16:
        /*0044*/ 	.word	0x00000170


	//   ....[1]....
        /*0048*/ 	.word	0x00000190


	//----- nvinfo : EIATTR_REQNTID
	.align		4
.L_17:
        /*004c*/ 	.byte	0x04, 0x10
        /*004e*/ 	.short	(.L_19 - .L_18)
.L_18:
        /*0050*/ 	.word	0x00000020
        /*0054*/ 	.word	0x00000001
        /*0058*/ 	.word	0x00000001


	//----- nvinfo : EIATTR_CBANK_PARAM_SIZE
	.align		4
.L_19:
        /*005c*/ 	.byte	0x03, 0x19
        /*005e*/ 	.short	0x0014


	//----- nvinfo : EIATTR_PARAM_CBANK
	.align		4
        /*0060*/ 	.byte	0x04, 0x0a
        /*0062*/ 	.short	(.L_21 - .L_20)
	.align		4
.L_20:
        /*0064*/ 	.word	index@(.nv.constant0.triton_poi_fused_add_convolution_div_mul_sqrt_sub_view_4)
        /*0068*/ 	.short	0x0210
        /*006a*/ 	.short	0x0014


	//----- nvinfo : EIATTR_SW_WAR
	.align		4
.L_21:
        /*006c*/ 	.byte	0x04, 0x36
        /*006e*/ 	.short	(.L_23 - .L_22)
.L_22:
        /*0070*/ 	.word	0x00000008
.L_23:


//--------------------- .nv.callgraph             --------------------------
	.section	.nv.callgraph,"",@"SHT_CUDA_CALLGRAPH"
	.align	4
	.sectionentsize	8
	.align		4
        /*0000*/ 	.word	0x00000000
	.align		4
        /*0004*/ 	.word	0xffffffff
	.align		4
        /*0008*/ 	.word	0x00000000
	.align		4
        /*000c*/ 	.word	0xfffffffe
	.align		4
        /*0010*/ 	.word	0x00000000
	.align		4
        /*0014*/ 	.word	0xfffffffd
	.align		4
        /*0018*/ 	.word	0x00000000
	.align		4
        /*001c*/ 	.word	0xfffffffc


//--------------------- .text.triton_poi_fused_add_convolution_div_mul_sqrt_sub_view_4 --------------------------
	.section	.text.triton_poi_fused_add_convolution_div_mul_sqrt_sub_view_4,"ax",@progbits
	.align	128
        .global         triton_poi_fused_add_convolution_div_mul_sqrt_sub_view_4
        .type           triton_poi_fused_add_convolution_div_mul_sqrt_sub_view_4,@function
        .size           triton_poi_fused_add_convolution_div_mul_sqrt_sub_view_4,(.L_x_1 - triton_poi_fused_add_convolution_div_mul_sqrt_sub_view_4)
        .other          triton_poi_fused_add_convolution_div_mul_sqrt_sub_view_4,@"STO_CUDA_ENTRY STV_DEFAULT"
triton_poi_fused_add_convolution_div_mul_sqrt_sub_view_4:
.text.triton_poi_fused_add_convolution_div_mul_sqrt_sub_view_4:
[----:B------:R-:W0:Y:S02]  /*0000*/  LDC R1, c[0x0][0x28] ;  /* 0x00000a00ff017b82 */ /* 0x000e240000000800 */
[----:B------:R-:W1:Y:S01]  /*0010*/  S2R R8, SR_TID.X ;  /* 0x0000000000087919 */ /* 0x000e620000002100 */
[----:B------:R-:W2:Y:S01]  /*0020*/  LDC.64 R4, c[0x0][0x218] ;  /* 0x00008600ff047b82 */ /* 0x000ea20000000a00 */
[----:B------:R-:W-:Y:S01]  /*0030*/  ULDC.64 UR4, c[0x0][0x208] ;  /* 0x0000820000047ab9 */ /* 0x000fe20000000a00 */
[----:B------:R-:W3:Y:S06]  /*0040*/  S2R R7, SR_CTAID.X ;  /* 0x0000000000077919 */ /* 0x000eec0000002500 */
[----:B------:R-:W4:Y:S01]  /*0050*/  LDC.64 R2, c[0x0][0x210] ;  /* 0x00008400ff027b82 */ /* 0x000f220000000a00 */
[----:B-1----:R-:W-:-:S02]  /*0060*/  LOP3.LUT R0, R8, 0xf, RZ, 0xc0, !PT ;  /* 0x0000000f08007812 */ /* 0x002fc400078ec0ff */
[----:B---3--:R-:W-:-:S03]  /*0070*/  SHF.R.S32.HI R6, RZ, 0x1b, R7 ;  /* 0x0000001bff067819 */ /* 0x008fc60000011407 */
[----:B------:R-:W-:Y:S01]  /*0080*/  IMAD R7, R7, 0x10, R0 ;  /* 0x0000001007077824 */ /* 0x000fe200078e0200 */
[----:B------:R-:W-:-:S03]  /*0090*/  SGXT R0, R6, 0x1 ;  /* 0x000000010600781a */ /* 0x000fc60000000200 */
[C---:B----4-:R-:W-:Y:S01]  /*00a0*/  IMAD.WIDE R2, R7.reuse, 0x4, R2 ;  /* 0x0000000407027825 */ /* 0x050fe200078e0202 */
[----:B------:R-:W-:Y:S02]  /*00b0*/  ISETP.GE.AND P0, PT, R7, 0x10, PT ;  /* 0x000000100700780c */ /* 0x000fe40003f06270 */
[----:B------:R-:W-:-:S04]  /*00c0*/  LEA.HI R0, R0, R7, RZ, 0x2 ;  /* 0x0000000700007211 */ /* 0x000fc800078f10ff */
[----:B------:R-:W-:-:S05]  /*00d0*/  LOP3.LUT R0, R0, 0xfffffffc, RZ, 0xc0, !PT ;  /* 0xfffffffc00007812 */ /* 0x000fca00078ec0ff */
[----:B------:R-:W-:Y:S02]  /*00e0*/  IMAD.IADD R9, R7, 0x1, -R0 ;  /* 0x0000000107097824 */ /* 0x000fe400078e0a00 */
[----:B------:R-:W-:Y:S02]  /*00f0*/  IMAD.MOV.U32 R0, RZ, RZ, RZ ;  /* 0x000000ffff007224 */ /* 0x000fe400078e00ff */
[----:B--2---:R-:W-:-:S04]  /*0100*/  IMAD.WIDE R4, R9, 0x4, R4 ;  /* 0x0000000409047825 */ /* 0x004fc800078e0204 */
[----:B------:R-:W-:Y:S01]  /*0110*/  IMAD.MOV.U32 R9, RZ, RZ, RZ ;  /* 0x000000ffff097224 */ /* 0x000fe200078e00ff */
[----:B------:R-:W2:Y:S05]  /*0120*/  @!P0 LDG.E R0, desc[UR4][R2.64] ;  /* 0x0000000402008981 */ /* 0x000eaa000c1e1900 */
[----:B------:R-:W2:Y:S01]  /*0130*/  @!P0 LDG.E.EL R9, desc[UR4][R4.64] ;  /* 0x0000000404098981 */ /* 0x000ea2000c2e1900 */
[----:B------:R-:W-:-:S04]  /*0140*/  LOP3.LUT P0, RZ, R8, 0x10, RZ, 0xc0, !PT ;  /* 0x0000001008ff7812 */ /* 0x000fc8000780c0ff */
[----:B------:R-:W-:Y:S01]  /*0150*/  ISETP.LT.AND P0, PT, R7, 0x10, !P0 ;  /* 0x000000100700780c */ /* 0x000fe20004701270 */
[----:B--2---:R-:W-:-:S12]  /*0160*/  FADD R9, R9, R0 ;  /* 0x0000000009097221 */ /* 0x004fd80000000000 */
[----:B------:R-:W-:Y:S05]  /*0170*/  @!P0 EXIT ;  /* 0x000000000000894d */ /* 0x000fea0003800000 */
[----:B------:R-:W-:Y:S01]  /*0180*/  STG.E desc[UR4][R2.64], R9 ;  /* 0x0000000902007986 */ /* 0x000fe2000c101904 */
[----:B------:R-:W-:Y:S05]  /*0190*/  EXIT ;  /* 0x000000000000794d */ /* 0x000fea0003800000 */
.L_x_0:
[----:B------:R-:W-:-:S00]  /*01a0*/  BRA `(.L_x_0) ;  /* 0xfffffffc00fc7947 */ /* 0x000fc0000383ffff */
[----:B------:R-:W-:-:S00]  /*01b0*/  NOP ;  /* 0x0000000000007918 */ /* 0x000fc00000000000 */
        /* <DEDUP_REMOVED lines=12> */
.L_x_1:


//--------------------- .nv.constant0.triton_poi_fused_add_convolution_div_mul_sqrt_sub_view_4 --------------------------
	.section	.nv.constant0.triton_poi_fused_add_convolution_div_mul_sqrt_sub_view_4,"a",@progbits
	.sectionflags	@""
	.align	4
.nv.constant0.triton_poi_fused_add_convolution_div_mul_sqrt_sub_view_4:
	.zero		548
